//
// Generated by NVIDIA NVVM Compiler
//
// Compiler Build ID: CL-36424714
// Cuda compilation tools, release 13.0, V13.0.88
// Based on NVVM 20.0.0
//

.version 9.0
.target sm_100
.address_size 64

	// .globl	_Z11find_kerneljPb
.global .align 4 .u32 nbPrimesFound = 1;

.visible .entry _Z11find_kerneljPb(
	.param .u32 _Z11find_kerneljPb_param_0,
	.param .u64 .ptr .align 1 _Z11find_kerneljPb_param_1
)
{
	.reg .pred 	%p<9>;
	.reg .b16 	%rs<2>;
	.reg .b32 	%r<33>;
	.reg .b64 	%rd<5>;

	ld.param.u32 	%r15, [_Z11find_kerneljPb_param_0];
	ld.param.u64 	%rd2, [_Z11find_kerneljPb_param_1];
	mov.u32 	%r16, %ctaid.x;
	mov.u32 	%r1, %ntid.x;
	mov.u32 	%r17, %tid.x;
	mad.lo.s32 	%r28, %r16, %r1, %r17;
	shr.u32 	%r3, %r15, 1;
	setp.ge.u32 	%p1, %r28, %r3;
	mov.b32 	%r29, 0;
	@%p1 bra 	$L__BB0_11;
	mov.u32 	%r19, %nctaid.x;
	mul.lo.s32 	%r4, %r19, %r1;
	cvta.to.global.u64 	%rd1, %rd2;
	mov.b32 	%r29, 0;
$L__BB0_2:
	shl.b32 	%r20, %r28, 1;
	add.s32 	%r7, %r20, 3;
	setp.eq.s32 	%p2, %r28, 0;
	@%p2 bra 	$L__BB0_9;
	mul.lo.s32 	%r21, %r7, -1431655765;
	setp.lt.u32 	%p3, %r21, 1431655766;
	@%p3 bra 	$L__BB0_10;
	setp.lt.u32 	%p4, %r28, 12;
	@%p4 bra 	$L__BB0_9;
	mov.b32 	%r30, 5;
	bra.uni 	$L__BB0_7;
$L__BB0_6:
	add.s32 	%r30, %r30, 6;
	mul.lo.s32 	%r26, %r30, %r30;
	setp.ge.u32 	%p7, %r26, %r7;
	@%p7 bra 	$L__BB0_9;
$L__BB0_7:
	rem.u32 	%r23, %r7, %r30;
	setp.eq.s32 	%p5, %r23, 0;
	@%p5 bra 	$L__BB0_10;
	add.s32 	%r24, %r30, 2;
	rem.u32 	%r25, %r7, %r24;
	setp.eq.s32 	%p6, %r25, 0;
	@%p6 bra 	$L__BB0_10;
	bra.uni 	$L__BB0_6;
$L__BB0_9:
	cvt.u64.u32 	%rd3, %r28;
	add.s64 	%rd4, %rd1, %rd3;
	mov.b16 	%rs1, 1;
	st.global.u8 	[%rd4], %rs1;
	add.s32 	%r29, %r29, 1;
$L__BB0_10:
	add.s32 	%r28, %r28, %r4;
	setp.lt.u32 	%p8, %r28, %r3;
	@%p8 bra 	$L__BB0_2;
$L__BB0_11:
	atom.global.add.u32 	%r27, [nbPrimesFound], %r29;
	ret;

}


// ===== COMPILED SASS (sm_100) =====

	.target	sm_100

	.elftype	@"ET_EXEC"


//--------------------- .note.nv.tkinfo           --------------------------
	.section	.note.nv.tkinfo,"",@"SHT_NOTE"
	.sectionflags	@"SHF_NOTE_NV_TKINFO"
	.tkinfo
        /*0018*/ 	.word	0x00000002
        /*0030*/ 	.string	""
        /*0030*/ 	.string	"ptxas"
        /*0030*/ 	.string	"Cuda compilation tools, release 13.0, V13.0.88"
        /*0030*/ 	.string	"Build cuda_13.0.r13.0/compiler.36424714_0"
        /*0030*/ 	.string	"-arch sm_100 -m 64 "



//--------------------- .note.nv.cuinfo           --------------------------
	.section	.note.nv.cuinfo,"",@"SHT_NOTE"
	.sectionflags	@"SHF_NOTE_NV_CUINFO"
        /*0018*/ 	.short	0x0002
        /*001a*/ 	.short	0x0064
        /*001c*/ 	.short	0x0082
	.zero		2


//--------------------- .nv.info                  --------------------------
	.section	.nv.info,"",@"SHT_CUDA_INFO"
	.align	4


	//----- nvinfo : EIATTR_REGCOUNT
	.align		4
        /*0000*/ 	.byte	0x04, 0x2f
        /*0002*/ 	.short	(.L_2 - .L_1)
	.align		4
.L_1:
        /*0004*/ 	.word	index@(_Z11find_kerneljPb)
        /*0008*/ 	.word	0x0000000e


	//----- nvinfo : EIATTR_FRAME_SIZE
	.align		4
.L_2:
        /*000c*/ 	.byte	0x04, 0x11
        /*000e*/ 	.short	(.L_4 - .L_3)
	.align		4
.L_3:
        /*0010*/ 	.word	index@(_Z11find_kerneljPb)
        /*0014*/ 	.word	0x00000000


	//----- nvinfo : EIATTR_MIN_STACK_SIZE
	.align		4
.L_4:
        /*0018*/ 	.byte	0x04, 0x12
        /*001a*/ 	.short	(.L_6 - .L_5)
	.align		4
.L_5:
        /*001c*/ 	.word	index@(_Z11find_kerneljPb)
        /*0020*/ 	.word	0x00000000
.L_6:


//--------------------- .nv.compat                --------------------------
	.section	.nv.compat,"",@"SHT_CUDA_COMPAT_INFO"
	.align	4
        /*0000*/ 	.byte	0x02, 0x09, 0x00, 0x00, 0x02, 0x02, 0x01, 0x00, 0x02, 0x05, 0x05, 0x00, 0x03, 0x07, 0x01, 0x01
        /*0010*/ 	.byte	0x02, 0x03, 0x00, 0x00, 0x02, 0x06, 0x01, 0x00, 0x04, 0x0b, 0x08, 0x00, 0x09, 0x00, 0x00, 0x00
        /*0020*/ 	.byte	0x00, 0x00, 0x00, 0x00


//--------------------- .nv.info._Z11find_kerneljPb --------------------------
	.section	.nv.info._Z11find_kerneljPb,"",@"SHT_CUDA_INFO"
	.sectionflags	@""
	.align	4


	//----- nvinfo : EIATTR_CUDA_API_VERSION
	.align		4
        /*0000*/ 	.byte	0x04, 0x37
        /*0002*/ 	.short	(.L_8 - .L_7)
.L_7:
        /*0004*/ 	.word	0x00000082


	//----- nvinfo : EIATTR_KPARAM_INFO
	.align		4
.L_8:
        /*0008*/ 	.byte	0x04, 0x17
        /*000a*/ 	.short	(.L_10 - .L_9)
.L_9:
        /*000c*/ 	.word	0x00000000
        /*0010*/ 	.short	0x0001
        /*0012*/ 	.short	0x0008
        /*0014*/ 	.byte	0x00, 0xf5, 0x21, 0x00


	//----- nvinfo : EIATTR_KPARAM_INFO
	.align		4
.L_10:
        /*0018*/ 	.byte	0x04, 0x17
        /*001a*/ 	.short	(.L_12 - .L_11)
.L_11:
        /*001c*/ 	.word	0x00000000
        /*0020*/ 	.short	0x0000
        /*0022*/ 	.short	0x0000
        /*0024*/ 	.byte	0x00, 0xf0, 0x11, 0x00


	//----- nvinfo : EIATTR_SPARSE_MMA_MASK
	.align		4
.L_12:
        /*0028*/ 	.byte	0x03, 0x50
        /*002a*/ 	.short	0x0000


	//----- nvinfo : EIATTR_MAXREG_COUNT
	.align		4
        /*002c*/ 	.byte	0x03, 0x1b
        /*002e*/ 	.short	0x00ff


	//----- nvinfo : EIATTR_MERCURY_ISA_VERSION
	.align		4
        /*0030*/ 	.byte	0x03, 0x5f
        /*0032*/ 	.short	0x0101


	//----- nvinfo : EIATTR_INT_WARP_WIDE_INSTR_OFFSETS
	.align		4
        /*0034*/ 	.byte	0x04, 0x31
        /*0036*/ 	.short	(.L_14 - .L_13)


	//   ....[0]....
.L_13:
        /*0038*/ 	.word	0x00000500


	//   ....[1]....
        /*003c*/ 	.word	0x00000520


	//----- nvinfo : EIATTR_VRC_CTA_INIT_COUNT
	.align		4
.L_14:
        /*0040*/ 	.byte	0x02, 0x4a
	.zero		1
	.zero		1


	//----- nvinfo : EIATTR_EXIT_INSTR_OFFSETS
	.align		4
        /*0044*/ 	.byte	0x04, 0x1c
        /*0046*/ 	.short	(.L_16 - .L_15)


	//   ....[0]....
.L_15:
        /*0048*/ 	.word	0x00000570


	//----- nvinfo : EIATTR_CRS_STACK_SIZE
	.align		4
.L_16:
        /*004c*/ 	.byte	0x04, 0x1e
        /*004e*/ 	.short	(.L_18 - .L_17)
.L_17:
        /*0050*/ 	.word	0x00000000


	//----- nvinfo : EIATTR_CBANK_PARAM_SIZE
	.align		4
.L_18:
        /*0054*/ 	.byte	0x03, 0x19
        /*0056*/ 	.short	0x0010


	//----- nvinfo : EIATTR_PARAM_CBANK
	.align		4
        /*0058*/ 	.byte	0x04, 0x0a
        /*005a*/ 	.short	(.L_20 - .L_19)
	.align		4
.L_19:
        /*005c*/ 	.word	index@(.nv.constant0._Z11find_kerneljPb)
        /*0060*/ 	.short	0x0380
        /*0062*/ 	.short	0x0010


	//----- nvinfo : EIATTR_SW_WAR
	.align		4
.L_20:
        /*0064*/ 	.byte	0x04, 0x36
        /*0066*/ 	.short	(.L_22 - .L_21)
.L_21:
        /*0068*/ 	.word	0x00000008
.L_22:


//--------------------- .nv.callgraph             --------------------------
	.section	.nv.callgraph,"",@"SHT_CUDA_CALLGRAPH"
	.align	4
	.sectionentsize	8
	.align		4
        /*0000*/ 	.word	0x00000000
	.align		4
        /*0004*/ 	.word	0xffffffff
	.align		4
        /*0008*/ 	.word	0x00000000
	.align		4
        /*000c*/ 	.word	0xfffffffe
	.align		4
        /*0010*/ 	.word	0x00000000
	.align		4
        /*0014*/ 	.word	0xfffffffd
	.align		4
        /*0018*/ 	.word	0x00000000
	.align		4
        /*001c*/ 	.word	0xfffffffc


//--------------------- .nv.constant4             --------------------------
	.section	.nv.constant4,"a",@progbits
	.align	8
	.align		8
.nv.constant4:
        /*0000*/ 	.dword	nbPrimesFound


//--------------------- .text._Z11find_kerneljPb  --------------------------
	.section	.text._Z11find_kerneljPb,"ax",@progbits
	.align	128
        .global         _Z11find_kerneljPb
        .type           _Z11find_kerneljPb,@function
        .size           _Z11find_kerneljPb,(.L_x_8 - _Z11find_kerneljPb)
        .other          _Z11find_kerneljPb,@"STO_CUDA_ENTRY STV_DEFAULT"
_Z11find_kerneljPb:
.text._Z11find_kerneljPb:
[----:B------:R-:W-:Y:S01]  /*0000*/  LDC R1, c[0x0][0x37c] ;  /* 0x0000df00ff017b82 */ /* 0x000fe20000000800 */
[----:B------:R-:W0:Y:S07]  /*0010*/  S2R R2, SR_TID.X ;  /* 0x0000000000027919 */ /* 0x000e2e0000002100 */
[----:B------:R-:W0:Y:S01]  /*0020*/  S2UR UR5, SR_CTAID.X ;  /* 0x00000000000579c3 */ /* 0x000e220000002500 */
[----:B------:R-:W1:Y:S01]  /*0030*/  LDCU UR4, c[0x0][0x380] ;  /* 0x00007000ff0477ac */ /* 0x000e620008000800 */
[----:B------:R-:W-:Y:S01]  /*0040*/  BSSY.RECONVERGENT B0, `(.L_x_0) ;  /* 0x000004a000007945 */ /* 0x000fe20003800200 */
[----:B------:R-:W-:Y:S01]  /*0050*/  IMAD.MOV.U32 R0, RZ, RZ, RZ ;  /* 0x000000ffff007224 */ /* 0x000fe200078e00ff */
[----:B------:R-:W2:Y:S04]  /*0060*/  LDCU.64 UR6, c[0x0][0x358] ;  /* 0x00006b00ff0677ac */ /* 0x000ea80008000a00 */
[----:B------:R-:W0:Y:S01]  /*0070*/  LDC R3, c[0x0][0x360] ;  /* 0x0000d800ff037b82 */ /* 0x000e220000000800 */
[----:B-1----:R-:W-:Y:S01]  /*0080*/  USHF.R.U32.HI UR4, URZ, 0x1, UR4 ;  /* 0x00000001ff047899 */ /* 0x002fe20008011604 */
[----:B0-----:R-:W-:-:S05]  /*0090*/  IMAD R2, R3, UR5, R2 ;  /* 0x0000000503027c24 */ /* 0x001fca000f8e0202 */
[----:B------:R-:W-:-:S13]  /*00a0*/  ISETP.GE.U32.AND P0, PT, R2, UR4, PT ;  /* 0x0000000402007c0c */ /* 0x000fda000bf06070 */
[----:B--2---:R-:W-:Y:S05]  /*00b0*/  @P0 BRA `(.L_x_1) ;  /* 0x0000000400080947 */ /* 0x004fea0003800000 */
[----:B------:R-:W0:Y:S01]  /*00c0*/  LDCU UR5, c[0x0][0x370] ;  /* 0x00006e00ff0577ac */ /* 0x000e220008000800 */
[----:B------:R-:W-:Y:S02]  /*00d0*/  IMAD.MOV.U32 R0, RZ, RZ, RZ ;  /* 0x000000ffff007224 */ /* 0x000fe400078e00ff */
[----:B0-----:R-:W-:-:S07]  /*00e0*/  IMAD R3, R3, UR5, RZ ;  /* 0x0000000503037c24 */ /* 0x001fce000f8e02ff */
.L_x_6:
[----:B------:R-:W-:Y:S01]  /*00f0*/  ISETP.NE.AND P0, PT, R2, RZ, PT ;  /* 0x000000ff0200720c */ /* 0x000fe20003f05270 */
[----:B------:R-:W-:-:S12]  /*0100*/  BSSY.RECONVERGENT B1, `(.L_x_2) ;  /* 0x000003a000017945 */ /* 0x000fd80003800200 */
[----:B0-----:R-:W-:Y:S05]  /*0110*/  @!P0 BRA `(.L_x_3) ;  /* 0x0000000000c88947 */ /* 0x001fea0003800000 */
[----:B------:R-:W-:-:S05]  /*0120*/  LEA R4, R2, 0x3, 0x1 ;  /* 0x0000000302047811 */ /* 0x000fca00078e08ff */
[----:B------:R-:W-:-:S05]  /*0130*/  IMAD R5, R4, -0x55555555, RZ ;  /* 0xaaaaaaab04057824 */ /* 0x000fca00078e02ff */
[----:B------:R-:W-:-:S13]  /*0140*/  ISETP.GE.U32.AND P0, PT, R5, 0x55555556, PT ;  /* 0x555555560500780c */ /* 0x000fda0003f06070 */
[----:B------:R-:W-:Y:S05]  /*0150*/  @!P0 BRA `(.L_x_4) ;  /* 0x0000000000d08947 */ /* 0x000fea0003800000 */
[----:B------:R-:W-:-:S13]  /*0160*/  ISETP.GE.U32.AND P0, PT, R2, 0xc, PT ;  /* 0x0000000c0200780c */ /* 0x000fda0003f06070 */
[----:B------:R-:W-:Y:S05]  /*0170*/  @!P0 BRA `(.L_x_3) ;  /* 0x0000000000b08947 */ /* 0x000fea0003800000 */
[----:B------:R-:W-:-:S07]  /*0180*/  HFMA2 R5, -RZ, RZ, 0, 2.98023223876953125e-07 ;  /* 0x00000005ff057431 */ /* 0x000fce00000001ff */
.L_x_5:
[----:B------:R-:W0:Y:S01]  /*0190*/  I2F.U32.RP R8, R5 ;  /* 0x0000000500087306 */ /* 0x000e220000209000 */
[----:B------:R-:W-:-:S07]  /*01a0*/  ISETP.NE.U32.AND P1, PT, R5, RZ, PT ;  /* 0x000000ff0500720c */ /* 0x000fce0003f25070 */
[----:B0-----:R-:W0:Y:S02]  /*01b0*/  MUFU.RCP R8, R8 ;  /* 0x0000000800087308 */ /* 0x001e240000001000 */
[----:B0-----:R-:W-:-:S06]  /*01c0*/  VIADD R6, R8, 0xffffffe ;  /* 0x0ffffffe08067836 */ /* 0x001fcc0000000000 */
[----:B------:R0:W1:Y:S02]  /*01d0*/  F2I.FTZ.U32.TRUNC.NTZ R7, R6 ;  /* 0x0000000600077305 */ /* 0x000064000021f000 */
[----:B0-----:R-:W-:Y:S01]  /*01e0*/  MOV R6, RZ ;  /* 0x000000ff00067202 */ /* 0x001fe20000000f00 */
[----:B-1----:R-:W-:-:S04]  /*01f0*/  IMAD.MOV R10, RZ, RZ, -R7 ;  /* 0x000000ffff0a7224 */ /* 0x002fc800078e0a07 */
[----:B------:R-:W-:-:S04]  /*0200*/  IMAD R9, R10, R5, RZ ;  /* 0x000000050a097224 */ /* 0x000fc800078e02ff */
[----:B------:R-:W-:-:S06]  /*0210*/  IMAD.HI.U32 R7, R7, R9, R6 ;  /* 0x0000000907077227 */ /* 0x000fcc00078e0006 */
[----:B------:R-:W-:-:S04]  /*0220*/  IMAD.HI.U32 R7, R7, R4, RZ ;  /* 0x0000000407077227 */ /* 0x000fc800078e00ff */
[----:B------:R-:W-:-:S04]  /*0230*/  IMAD.MOV R7, RZ, RZ, -R7 ;  /* 0x000000ffff077224 */ /* 0x000fc800078e0a07 */
[----:B------:R-:W-:-:S05]  /*0240*/  IMAD R10, R5, R7, R4 ;  /* 0x00000007050a7224 */ /* 0x000fca00078e0204 */
[----:B------:R-:W-:-:S13]  /*0250*/  ISETP.GE.U32.AND P0, PT, R10, R5, PT ;  /* 0x000000050a00720c */ /* 0x000fda0003f06070 */
[----:B------:R-:W-:-:S05]  /*0260*/  @P0 IMAD.IADD R10, R10, 0x1, -R5 ;  /* 0x000000010a0a0824 */ /* 0x000fca00078e0a05 */
[----:B------:R-:W-:-:S13]  /*0270*/  ISETP.GE.U32.AND P0, PT, R10, R5, PT ;  /* 0x000000050a00720c */ /* 0x000fda0003f06070 */
[-C--:B------:R-:W-:Y:S02]  /*0280*/  @P0 IADD3 R10, PT, PT, R10, -R5.reuse, RZ ;  /* 0x800000050a0a0210 */ /* 0x080fe40007ffe0ff */
[----:B------:R-:W-:-:S04]  /*0290*/  @!P1 LOP3.LUT R10, RZ, R5, RZ, 0x33, !PT ;  /* 0x00000005ff0a9212 */ /* 0x000fc800078e33ff */
[----:B------:R-:W-:-:S13]  /*02a0*/  ISETP.NE.AND P0, PT, R10, RZ, PT ;  /* 0x000000ff0a00720c */ /* 0x000fda0003f05270 */
[----:B------:R-:W-:Y:S05]  /*02b0*/  @!P0 BRA `(.L_x_4) ;  /* 0x0000000000788947 */ /* 0x000fea0003800000 */
[----:B------:R-:W-:-:S04]  /*02c0*/  VIADD R9, R5, 0x2 ;  /* 0x0000000205097836 */ /* 0x000fc80000000000 */
[----:B------:R-:W0:Y:S01]  /*02d0*/  I2F.U32.RP R8, R9 ;  /* 0x0000000900087306 */ /* 0x000e220000209000 */
[----:B------:R-:W-:Y:S02]  /*02e0*/  IADD3 R11, PT, PT, RZ, -R9, RZ ;  /* 0x80000009ff0b7210 */ /* 0x000fe40007ffe0ff */
[----:B------:R-:W-:-:S05]  /*02f0*/  ISETP.NE.U32.AND P1, PT, R9, RZ, PT ;  /* 0x000000ff0900720c */ /* 0x000fca0003f25070 */
[----:B0-----:R-:W0:Y:S02]  /*0300*/  MUFU.RCP R8, R8 ;  /* 0x0000000800087308 */ /* 0x001e240000001000 */
[----:B0-----:R-:W-:-:S06]  /*0310*/  VIADD R6, R8, 0xffffffe ;  /* 0x0ffffffe08067836 */ /* 0x001fcc0000000000 */
[----:B------:R0:W1:Y:S02]  /*0320*/  F2I.FTZ.U32.TRUNC.NTZ R7, R6 ;  /* 0x0000000600077305 */ /* 0x000064000021f000 */
[----:B0-----:R-:W-:Y:S02]  /*0330*/  IMAD.MOV.U32 R6, RZ, RZ, RZ ;  /* 0x000000ffff067224 */ /* 0x001fe400078e00ff */
[----:B-1----:R-:W-:-:S04]  /*0340*/  IMAD R11, R11, R7, RZ ;  /* 0x000000070b0b7224 */ /* 0x002fc800078e02ff */
[----:B------:R-:W-:-:S06]  /*0350*/  IMAD.HI.U32 R7, R7, R11, R6 ;  /* 0x0000000b07077227 */ /* 0x000fcc00078e0006 */
[----:B------:R-:W-:-:S05]  /*0360*/  IMAD.HI.U32 R7, R7, R4, RZ ;  /* 0x0000000407077227 */ /* 0x000fca00078e00ff */
[----:B------:R-:W-:-:S05]  /*0370*/  IADD3 R7, PT, PT, -R7, RZ, RZ ;  /* 0x000000ff07077210 */ /* 0x000fca0007ffe1ff */
[----:B------:R-:W-:-:S05]  /*0380*/  IMAD R10, R9, R7, R4 ;  /* 0x00000007090a7224 */ /* 0x000fca00078e0204 */
[----:B------:R-:W-:-:S13]  /*0390*/  ISETP.GE.U32.AND P0, PT, R10, R9, PT ;  /* 0x000000090a00720c */ /* 0x000fda0003f06070 */
[----:B------:R-:W-:-:S05]  /*03a0*/  @P0 IMAD.IADD R10, R10, 0x1, -R9 ;  /* 0x000000010a0a0824 */ /* 0x000fca00078e0a09 */
[----:B------:R-:W-:-:S13]  /*03b0*/  ISETP.GE.U32.AND P0, PT, R10, R9, PT ;  /* 0x000000090a00720c */ /* 0x000fda0003f06070 */
[----:B------:R-:W-:Y:S02]  /*03c0*/  @P0 IADD3 R10, PT, PT, -R9, R10, RZ ;  /* 0x0000000a090a0210 */ /* 0x000fe40007ffe1ff */
[----:B------:R-:W-:-:S04]  /*03d0*/  @!P1 LOP3.LUT R10, RZ, R9, RZ, 0x33, !PT ;  /* 0x00000009ff0a9212 */ /* 0x000fc800078e33ff */
[----:B------:R-:W-:-:S13]  /*03e0*/  ISETP.NE.AND P0, PT, R10, RZ, PT ;  /* 0x000000ff0a00720c */ /* 0x000fda0003f05270 */
[----:B------:R-:W-:Y:S05]  /*03f0*/  @!P0 BRA `(.L_x_4) ;  /* 0x0000000000288947 */ /* 0x000fea0003800000 */
[----:B------:R-:W-:-:S04]  /*0400*/  VIADD R5, R5, 0x6 ;  /* 0x0000000605057836 */ /* 0x000fc80000000000 */
[----:B------:R-:W-:-:S05]  /*0410*/  IMAD R7, R5, R5, RZ ;  /* 0x0000000505077224 */ /* 0x000fca00078e02ff */
[----:B------:R-:W-:-:S13]  /*0420*/  ISETP.GE.U32.AND P0, PT, R7, R4, PT ;  /* 0x000000040700720c */ /* 0x000fda0003f06070 */
[----:B------:R-:W-:Y:S05]  /*0430*/  @!P0 BRA `(.L_x_5) ;  /* 0xfffffffc00548947 */ /* 0x000fea000383ffff */
.L_x_3:
[----:B------:R-:W0:Y:S01]  /*0440*/  LDCU.64 UR8, c[0x0][0x388] ;  /* 0x00007100ff0877ac */ /* 0x000e220008000a00 */
[----:B------:R-:W-:Y:S02]  /*0450*/  MOV R6, 0x1 ;  /* 0x0000000100067802 */ /* 0x000fe40000000f00 */
[----:B------:R-:W-:Y:S02]  /*0460*/  IADD3 R0, PT, PT, R0, 0x1, RZ ;  /* 0x0000000100007810 */ /* 0x000fe40007ffe0ff */
[----:B0-----:R-:W-:-:S05]  /*0470*/  IADD3 R4, P0, PT, R2, UR8, RZ ;  /* 0x0000000802047c10 */ /* 0x001fca000ff1e0ff */
[----:B------:R-:W-:-:S05]  /*0480*/  IMAD.X R5, RZ, RZ, UR9, P0 ;  /* 0x00000009ff057e24 */ /* 0x000fca00080e06ff */
[----:B------:R0:W-:Y:S03]  /*0490*/  STG.E.U8 desc[UR6][R4.64], R6 ;  /* 0x0000000604007986 */ /* 0x0001e6000c101106 */
.L_x_4:
[----:B------:R-:W-:Y:S05]  /*04a0*/  BSYNC.RECONVERGENT B1 ;  /* 0x0000000000017941 */ /* 0x000fea0003800200 */
.L_x_2:
[----:B------:R-:W-:-:S05]  /*04b0*/  IMAD.IADD R2, R3, 0x1, R2 ;  /* 0x0000000103027824 */ /* 0x000fca00078e0202 */
[----:B------:R-:W-:-:S13]  /*04c0*/  ISETP.GE.U32.AND P0, PT, R2, UR4, PT ;  /* 0x0000000402007c0c */ /* 0x000fda000bf06070 */
[----:B------:R-:W-:Y:S05]  /*04d0*/  @!P0 BRA `(.L_x_6) ;  /* 0xfffffffc00048947 */ /* 0x000fea000383ffff */
.L_x_1:
[----:B------:R-:W-:Y:S05]  /*04e0*/  BSYNC.RECONVERGENT B0 ;  /* 0x0000000000007941 */ /* 0x000fea0003800200 */
.L_x_0:
[----:B0-----:R-:W0:Y:S01]  /*04f0*/  S2R R4, SR_LANEID ;  /* 0x0000000000047919 */ /* 0x001e220000000000 */
[----:B------:R-:W1:Y:S08]  /*0500*/  REDUX.SUM UR8, R0 ;  /* 0x00000000000873c4 */ /* 0x000e70000000c000 */
[----:B------:R-:W2:Y:S01]  /*0510*/  LDC.64 R2, c[0x4][RZ] ;  /* 0x01000000ff027b82 */ /* 0x000ea20000000a00 */
[----:B------:R-:W-:-:S02]  /*0520*/  VOTEU.ANY UR5, UPT, PT ;  /* 0x0000000000057886 */ /* 0x000fc400038e0100 */
[----:B------:R-:W-:Y:S01]  /*0530*/  UFLO.U32 UR5, UR5 ;  /* 0x00000005000572bd */ /* 0x000fe200080e0000 */
[----:B-1----:R-:W-:-:S05]  /*0540*/  MOV R5, UR8 ;  /* 0x0000000800057c02 */ /* 0x002fca0008000f00 */
[----:B0-----:R-:W-:-:S13]  /*0550*/  ISETP.EQ.U32.AND P0, PT, R4, UR5, PT ;  /* 0x0000000504007c0c */ /* 0x001fda000bf02070 */
[----:B--2---:R-:W-:Y:S01]  /*0560*/  @P0 REDG.E.ADD.STRONG.GPU desc[UR6][R2.64], R5 ;  /* 0x000000050200098e */ /* 0x004fe2000c12e106 */
[----:B------:R-:W-:Y:S05]  /*0570*/  EXIT ;  /* 0x000000000000794d */ /* 0x000fea0003800000 */
.L_x_7:
[----:B------:R-:W-:-:S00]  /*0580*/  BRA `(.L_x_7) ;  /* 0xfffffffc00fc7947 */ /* 0x000fc0000383ffff */
[----:B------:R-:W-:-:S00]  /*0590*/  NOP ;  /* 0x0000000000007918 */ /* 0x000fc00000000000 */
        /* <DEDUP_REMOVED lines=14> */
.L_x_8:


//--------------------- .nv.global.init           --------------------------
	.section	.nv.global.init,"aw",@progbits
	.align	4
.nv.global.init:
	.type		nbPrimesFound,@object
	.size		nbPrimesFound,(.L_0 - nbPrimesFound)
nbPrimesFound:
        /*0000*/ 	.byte	0x01, 0x00, 0x00, 0x00
.L_0:


//--------------------- .nv.shared.reserved.0     --------------------------
	.section	.nv.shared.reserved.0,"aw",@nobits
	.weak		__nv_reservedSMEM_offset_0_alias
	.size		__nv_reservedSMEM_offset_0_alias, 0, 64
	.other		__nv_reservedSMEM_offset_0_alias,@"STO_CUDA_RESERVED_SHARED STV_DEFAULT"
__nv_reservedSMEM_offset_0_alias:
	.zero		0
	.zero		64


//--------------------- .nv.constant0._Z11find_kerneljPb --------------------------
	.section	.nv.constant0._Z11find_kerneljPb,"a",@progbits
	.sectionflags	@""
	.align	4
.nv.constant0._Z11find_kerneljPb:
	.zero		912


//--------------------- SYMBOLS --------------------------

	.type		.nv.reservedSmem.offset0,@object
	.size		.nv.reservedSmem.offset0,0x4
